//
// Generated by NVIDIA NVVM Compiler
//
// Compiler Build ID: CL-36424714
// Cuda compilation tools, release 13.0, V13.0.88
// Based on NVVM 20.0.0
//

.version 9.0
.target sm_100
.address_size 64

	// .globl	_Z8dijkstraILm500EEvRAT__AT__iiiiPb
.extern .func  (.param .b32 func_retval0) vprintf
(
	.param .b64 vprintf_param_0,
	.param .b64 vprintf_param_1
)
;
.extern .func  (.param .b64 func_retval0) malloc
(
	.param .b64 malloc_param_0
)
;
.global .align 1 .b8 $str[6] = {84, 101, 115, 116, 10};

.visible .entry _Z8dijkstraILm500EEvRAT__AT__iiiiPb(
	.param .u64 .ptr .align 1 _Z8dijkstraILm500EEvRAT__AT__iiiiPb_param_0,
	.param .u32 _Z8dijkstraILm500EEvRAT__AT__iiiiPb_param_1,
	.param .u32 _Z8dijkstraILm500EEvRAT__AT__iiiiPb_param_2,
	.param .u32 _Z8dijkstraILm500EEvRAT__AT__iiiiPb_param_3,
	.param .u64 .ptr .align 1 _Z8dijkstraILm500EEvRAT__AT__iiiiPb_param_4
)
{
	.reg .pred 	%p<3>;
	.reg .b16 	%rs<3>;
	.reg .b32 	%r<14>;
	.reg .b64 	%rd<21>;

	ld.param.u32 	%r5, [_Z8dijkstraILm500EEvRAT__AT__iiiiPb_param_1];
	ld.param.u32 	%r6, [_Z8dijkstraILm500EEvRAT__AT__iiiiPb_param_3];
	ld.param.u64 	%rd8, [_Z8dijkstraILm500EEvRAT__AT__iiiiPb_param_4];
	{ // callseq 0, 0
	.param .b64 param0;
	st.param.b64 	[param0], 2000;
	.param .b64 retval0;
	call.uni (retval0), 
	malloc, 
	(
	param0
	);
	ld.param.b64 	%rd9, [retval0];
	} // callseq 0
	add.s64 	%rd19, %rd9, 8;
	mov.b32 	%r12, 0;
$L__BB0_1:
	mov.b32 	%r8, 2147483647;
	st.u32 	[%rd19+-8], %r8;
	st.u32 	[%rd19+-4], %r8;
	st.u32 	[%rd19], %r8;
	st.u32 	[%rd19+4], %r8;
	add.s32 	%r12, %r12, 4;
	add.s64 	%rd19, %rd19, 16;
	setp.ne.s32 	%p1, %r12, 500;
	@%p1 bra 	$L__BB0_1;
	mul.wide.s32 	%rd10, %r5, 4;
	add.s64 	%rd11, %rd9, %rd10;
	mov.b32 	%r13, 0;
	st.u32 	[%rd11], %r13;
	{ // callseq 1, 0
	.param .b64 param0;
	st.param.b64 	[param0], 500;
	.param .b64 retval0;
	call.uni (retval0), 
	malloc, 
	(
	param0
	);
	ld.param.b64 	%rd12, [retval0];
	} // callseq 1
	add.s64 	%rd20, %rd12, 1;
$L__BB0_3:
	mov.b16 	%rs1, 1;
	st.u8 	[%rd20+-1], %rs1;
	st.u8 	[%rd20], %rs1;
	st.u8 	[%rd20+1], %rs1;
	st.u8 	[%rd20+2], %rs1;
	add.s32 	%r13, %r13, 4;
	add.s64 	%rd20, %rd20, 4;
	setp.ne.s32 	%p2, %r13, 500;
	@%p2 bra 	$L__BB0_3;
	cvta.to.global.u64 	%rd14, %rd8;
	mov.u64 	%rd15, $str;
	cvta.global.u64 	%rd16, %rd15;
	{ // callseq 2, 0
	.param .b64 param0;
	st.param.b64 	[param0], %rd16;
	.param .b64 param1;
	st.param.b64 	[param1], 0;
	.param .b32 retval0;
	call.uni (retval0), 
	vprintf, 
	(
	param0, 
	param1
	);
	ld.param.b32 	%r10, [retval0];
	} // callseq 2
	cvt.s64.s32 	%rd17, %r6;
	add.s64 	%rd18, %rd14, %rd17;
	mov.b16 	%rs2, 1;
	st.global.u8 	[%rd18], %rs2;
	ret;

}


// ===== COMPILED SASS (sm_100) =====

	.target	sm_100

	.elftype	@"ET_EXEC"


//--------------------- .note.nv.tkinfo           --------------------------
	.section	.note.nv.tkinfo,"",@"SHT_NOTE"
	.sectionflags	@"SHF_NOTE_NV_TKINFO"
	.tkinfo
        /*0018*/ 	.word	0x00000002
        /*0030*/ 	.string	""
        /*0030*/ 	.string	"ptxas"
        /*0030*/ 	.string	"Cuda compilation tools, release 13.0, V13.0.88"
        /*0030*/ 	.string	"Build cuda_13.0.r13.0/compiler.36424714_0"
        /*0030*/ 	.string	"-arch sm_100 -m 64 "



//--------------------- .note.nv.cuinfo           --------------------------
	.section	.note.nv.cuinfo,"",@"SHT_NOTE"
	.sectionflags	@"SHF_NOTE_NV_CUINFO"
        /*0018*/ 	.short	0x0002
        /*001a*/ 	.short	0x0064
        /*001c*/ 	.short	0x0082
	.zero		2


//--------------------- .nv.info                  --------------------------
	.section	.nv.info,"",@"SHT_CUDA_INFO"
	.align	4


	//----- nvinfo : EIATTR_REGCOUNT
	.align		4
        /*0000*/ 	.byte	0x04, 0x2f
        /*0002*/ 	.short	(.L_2 - .L_1)
	.align		4
.L_1:
        /*0004*/ 	.word	index@(_Z8dijkstraILm500EEvRAT__AT__iiiiPb)
        /*0008*/ 	.word	0x00000018


	//----- nvinfo : EIATTR_FRAME_SIZE
	.align		4
.L_2:
        /*000c*/ 	.byte	0x04, 0x11
        /*000e*/ 	.short	(.L_4 - .L_3)
	.align		4
.L_3:
        /*0010*/ 	.word	index@(_Z8dijkstraILm500EEvRAT__AT__iiiiPb)
        /*0014*/ 	.word	0x00000000


	//----- nvinfo : EIATTR_MIN_STACK_SIZE
	.align		4
.L_4:
        /*0018*/ 	.byte	0x04, 0x12
        /*001a*/ 	.short	(.L_6 - .L_5)
	.align		4
.L_5:
        /*001c*/ 	.word	index@(_Z8dijkstraILm500EEvRAT__AT__iiiiPb)
        /*0020*/ 	.word	0x00000000
.L_6:


//--------------------- .nv.compat                --------------------------
	.section	.nv.compat,"",@"SHT_CUDA_COMPAT_INFO"
	.align	4
        /*0000*/ 	.byte	0x02, 0x09, 0x00, 0x00, 0x02, 0x02, 0x01, 0x00, 0x02, 0x05, 0x05, 0x00, 0x03, 0x07, 0x01, 0x01
        /*0010*/ 	.byte	0x02, 0x03, 0x00, 0x00, 0x02, 0x06, 0x01, 0x00, 0x04, 0x0b, 0x08, 0x00, 0x09, 0x00, 0x00, 0x00
        /*0020*/ 	.byte	0x00, 0x00, 0x00, 0x00


//--------------------- .nv.info._Z8dijkstraILm500EEvRAT__AT__iiiiPb --------------------------
	.section	.nv.info._Z8dijkstraILm500EEvRAT__AT__iiiiPb,"",@"SHT_CUDA_INFO"
	.sectionflags	@""
	.align	4


	//----- nvinfo : EIATTR_CUDA_API_VERSION
	.align		4
        /*0000*/ 	.byte	0x04, 0x37
        /*0002*/ 	.short	(.L_8 - .L_7)
.L_7:
        /*0004*/ 	.word	0x00000082


	//----- nvinfo : EIATTR_KPARAM_INFO
	.align		4
.L_8:
        /*0008*/ 	.byte	0x04, 0x17
        /*000a*/ 	.short	(.L_10 - .L_9)
.L_9:
        /*000c*/ 	.word	0x00000000
        /*0010*/ 	.short	0x0004
        /*0012*/ 	.short	0x0018
        /*0014*/ 	.byte	0x00, 0xf5, 0x21, 0x00


	//----- nvinfo : EIATTR_KPARAM_INFO
	.align		4
.L_10:
        /*0018*/ 	.byte	0x04, 0x17
        /*001a*/ 	.short	(.L_12 - .L_11)
.L_11:
        /*001c*/ 	.word	0x00000000
        /*0020*/ 	.short	0x0003
        /*0022*/ 	.short	0x0010
        /*0024*/ 	.byte	0x00, 0xf0, 0x11, 0x00


	//----- nvinfo : EIATTR_KPARAM_INFO
	.align		4
.L_12:
        /*0028*/ 	.byte	0x04, 0x17
        /*002a*/ 	.short	(.L_14 - .L_13)
.L_13:
        /*002c*/ 	.word	0x00000000
        /*0030*/ 	.short	0x0002
        /*0032*/ 	.short	0x000c
        /*0034*/ 	.byte	0x00, 0xf0, 0x11, 0x00


	//----- nvinfo : EIATTR_KPARAM_INFO
	.align		4
.L_14:
        /*0038*/ 	.byte	0x04, 0x17
        /*003a*/ 	.short	(.L_16 - .L_15)
.L_15:
        /*003c*/ 	.word	0x00000000
        /*0040*/ 	.short	0x0001
        /*0042*/ 	.short	0x0008
        /*0044*/ 	.byte	0x00, 0xf0, 0x11, 0x00


	//----- nvinfo : EIATTR_KPARAM_INFO
	.align		4
.L_16:
        /*0048*/ 	.byte	0x04, 0x17
        /*004a*/ 	.short	(.L_18 - .L_17)
.L_17:
        /*004c*/ 	.word	0x00000000
        /*0050*/ 	.short	0x0000
        /*0052*/ 	.short	0x0000
        /*0054*/ 	.byte	0x00, 0xf5, 0x21, 0x00


	//----- nvinfo : EIATTR_SPARSE_MMA_MASK
	.align		4
.L_18:
        /*0058*/ 	.byte	0x03, 0x50
        /*005a*/ 	.short	0x0000


	//----- nvinfo : EIATTR_MAXREG_COUNT
	.align		4
        /*005c*/ 	.byte	0x03, 0x1b
        /*005e*/ 	.short	0x00ff


	//----- nvinfo : EIATTR_EXTERNS
	.align		4
        /*0060*/ 	.byte	0x04, 0x0f
        /*0062*/ 	.short	(.L_20 - .L_19)


	//   ....[0]....
	.align		4
.L_19:
        /*0064*/ 	.word	index@(vprintf)


	//   ....[1]....
	.align		4
        /*0068*/ 	.word	index@(malloc)


	//----- nvinfo : EIATTR_MERCURY_ISA_VERSION
	.align		4
.L_20:
        /*006c*/ 	.byte	0x03, 0x5f
        /*006e*/ 	.short	0x0101


	//----- nvinfo : EIATTR_VRC_CTA_INIT_COUNT
	.align		4
        /*0070*/ 	.byte	0x02, 0x4a
	.zero		1
	.zero		1


	//----- nvinfo : EIATTR_SYSCALL_OFFSETS
	.align		4
        /*0074*/ 	.byte	0x04, 0x46
        /*0076*/ 	.short	(.L_22 - .L_21)


	//   ....[0]....
.L_21:
        /*0078*/ 	.word	0x00000070


	//   ....[1]....
        /*007c*/ 	.word	0x00002070


	//   ....[2]....
        /*0080*/ 	.word	0x00002560


	//----- nvinfo : EIATTR_EXIT_INSTR_OFFSETS
	.align		4
.L_22:
        /*0084*/ 	.byte	0x04, 0x1c
        /*0086*/ 	.short	(.L_24 - .L_23)


	//   ....[0]....
.L_23:
        /*0088*/ 	.word	0x000025f0


	//----- nvinfo : EIATTR_CRS_STACK_SIZE
	.align		4
.L_24:
        /*008c*/ 	.byte	0x04, 0x1e
        /*008e*/ 	.short	(.L_26 - .L_25)
.L_25:
        /*0090*/ 	.word	0x00000000


	//----- nvinfo : EIATTR_CBANK_PARAM_SIZE
	.align		4
.L_26:
        /*0094*/ 	.byte	0x03, 0x19
        /*0096*/ 	.short	0x0020


	//----- nvinfo : EIATTR_PARAM_CBANK
	.align		4
        /*0098*/ 	.byte	0x04, 0x0a
        /*009a*/ 	.short	(.L_28 - .L_27)
	.align		4
.L_27:
        /*009c*/ 	.word	index@(.nv.constant0._Z8dijkstraILm500EEvRAT__AT__iiiiPb)
        /*00a0*/ 	.short	0x0380
        /*00a2*/ 	.short	0x0020


	//----- nvinfo : EIATTR_SW_WAR
	.align		4
.L_28:
        /*00a4*/ 	.byte	0x04, 0x36
        /*00a6*/ 	.short	(.L_30 - .L_29)
.L_29:
        /*00a8*/ 	.word	0x00000008
.L_30:


//--------------------- .nv.callgraph             --------------------------
	.section	.nv.callgraph,"",@"SHT_CUDA_CALLGRAPH"
	.align	4
	.sectionentsize	8
	.align		4
        /*0000*/ 	.word	0x00000000
	.align		4
        /*0004*/ 	.word	0xffffffff
	.align		4
        /*0008*/ 	.word	index@(_Z8dijkstraILm500EEvRAT__AT__iiiiPb)
	.align		4
        /*000c*/ 	.word	index@(vprintf)
	.align		4
        /*0010*/ 	.word	index@(_Z8dijkstraILm500EEvRAT__AT__iiiiPb)
	.align		4
        /*0014*/ 	.word	index@(malloc)
	.align		4
        /*0018*/ 	.word	0x00000000
	.align		4
        /*001c*/ 	.word	0xfffffffe
	.align		4
        /*0020*/ 	.word	0x00000000
	.align		4
        /*0024*/ 	.word	0xfffffffd
	.align		4
        /*0028*/ 	.word	0x00000000
	.align		4
        /*002c*/ 	.word	0xfffffffc


//--------------------- .nv.constant4             --------------------------
	.section	.nv.constant4,"a",@progbits
	.align	8
	.align		8
.nv.constant4:
        /*0000*/ 	.dword	vprintf
	.align		8
        /*0008*/ 	.dword	malloc
	.align		8
        /*0010*/ 	.dword	$str


//--------------------- .text._Z8dijkstraILm500EEvRAT__AT__iiiiPb --------------------------
	.section	.text._Z8dijkstraILm500EEvRAT__AT__iiiiPb,"ax",@progbits
	.align	128
        .global         _Z8dijkstraILm500EEvRAT__AT__iiiiPb
        .type           _Z8dijkstraILm500EEvRAT__AT__iiiiPb,@function
        .size           _Z8dijkstraILm500EEvRAT__AT__iiiiPb,(.L_x_12 - _Z8dijkstraILm500EEvRAT__AT__iiiiPb)
        .other          _Z8dijkstraILm500EEvRAT__AT__iiiiPb,@"STO_CUDA_ENTRY STV_DEFAULT"
_Z8dijkstraILm500EEvRAT__AT__iiiiPb:
.text._Z8dijkstraILm500EEvRAT__AT__iiiiPb:
[----:B------:R-:W0:Y:S01]  /*0000*/  LDC R1, c[0x0][0x37c] ;  /* 0x0000df00ff017b82 */ /* 0x000e220000000800 */
[----:B------:R-:W-:Y:S01]  /*0010*/  MOV R2, 0x8 ;  /* 0x0000000800027802 */ /* 0x000fe20000000f00 */
[----:B------:R-:W-:Y:S01]  /*0020*/  IMAD.MOV.U32 R4, RZ, RZ, 0x7d0 ;  /* 0x000007d0ff047424 */ /* 0x000fe200078e00ff */
[----:B------:R-:W1:Y:S01]  /*0030*/  LDCU.64 UR36, c[0x0][0x358] ;  /* 0x00006b00ff2477ac */ /* 0x000e620008000a00 */
[----:B------:R-:W-:-:S04]  /*0040*/  IMAD.MOV.U32 R5, RZ, RZ, RZ ;  /* 0x000000ffff057224 */ /* 0x000fc800078e00ff */
[----:B------:R2:W3:Y:S03]  /*0050*/  LDC.64 R6, c[0x4][R2] ;  /* 0x0100000002067b82 */ /* 0x0004e60000000a00 */
[----:B------:R-:W-:-:S07]  /*0060*/  LEPC R20, `(.L_x_0) ;  /* 0x000000001014794e */ /* 0x000fce0000000000 */
[----:B0123--:R-:W-:Y:S05]  /*0070*/  CALL.ABS.NOINC R6 ;  /* 0x0000000006007343 */ /* 0x00ffea0003c00000 */
.L_x_0:
[----:B------:R-:W0:Y:S01]  /*0080*/  LDC R9, c[0x0][0x388] ;  /* 0x0000e200ff097b82 */ /* 0x000e220000000800 */
[----:B------:R-:W-:Y:S01]  /*0090*/  IMAD.MOV.U32 R3, RZ, RZ, 0x7fffffff ;  /* 0x7fffffffff037424 */ /* 0x000fe200078e00ff */
[----:B------:R-:W-:Y:S01]  /*00a0*/  MOV R7, R5 ;  /* 0x0000000500077202 */ /* 0x000fe20000000f00 */
[----:B------:R-:W-:Y:S02]  /*00b0*/  IMAD.MOV.U32 R6, RZ, RZ, R4 ;  /* 0x000000ffff067224 */ /* 0x000fe400078e0004 */
[----:B------:R-:W-:Y:S02]  /*00c0*/  IMAD.MOV.U32 R16, RZ, RZ, RZ ;  /* 0x000000ffff107224 */ /* 0x000fe400078e00ff */
[----:B------:R-:W-:Y:S01]  /*00d0*/  IMAD.MOV.U32 R4, RZ, RZ, 0x1f4 ;  /* 0x000001f4ff047424 */ /* 0x000fe200078e00ff */
[----:B------:R1:W-:Y:S01]  /*00e0*/  ST.E desc[UR36][R6.64], R3 ;  /* 0x0000000306007985 */ /* 0x0003e2000c101924 */
[----:B------:R1:W2:Y:S01]  /*00f0*/  LDC.64 R10, c[0x4][R2] ;  /* 0x01000000020a7b82 */ /* 0x0002a20000000a00 */
[----:B------:R-:W-:-:S02]  /*0100*/  IMAD.MOV.U32 R5, RZ, RZ, RZ ;  /* 0x000000ffff057224 */ /* 0x000fc400078e00ff */
[----:B------:R1:W-:Y:S04]  /*0110*/  ST.E desc[UR36][R6.64+0x4], R3 ;  /* 0x0000040306007985 */ /* 0x0003e8000c101924 */
[----:B------:R1:W-:Y:S04]  /*0120*/  ST.E desc[UR36][R6.64+0x8], R3 ;  /* 0x0000080306007985 */ /* 0x0003e8000c101924 */
[----:B------:R1:W-:Y:S04]  /*0130*/  ST.E desc[UR36][R6.64+0xc], R3 ;  /* 0x00000c0306007985 */ /* 0x0003e8000c101924 */
[----:B------:R1:W-:Y:S01]  /*0140*/  ST.E desc[UR36][R6.64+0x10], R3 ;  /* 0x0000100306007985 */ /* 0x0003e2000c101924 */
[----:B0-----:R-:W-:-:S03]  /*0150*/  IMAD.WIDE R8, R9, 0x4, R6 ;  /* 0x0000000409087825 */ /* 0x001fc600078e0206 */
[----:B------:R1:W-:Y:S04]  /*0160*/  ST.E desc[UR36][R6.64+0x14], R3 ;  /* 0x0000140306007985 */ /* 0x0003e8000c101924 */
        /* <DEDUP_REMOVED lines=494> */
[----:B--2---:R1:W-:Y:S02]  /*2050*/  ST.E desc[UR36][R8.64], RZ ;  /* 0x000000ff08007985 */ /* 0x0043e4000c101924 */
[----:B------:R-:W-:-:S07]  /*2060*/  LEPC R20, `(.L_x_1) ;  /* 0x000000001014794e */ /* 0x000fce0000000000 */
[----:B-1----:R-:W-:Y:S05]  /*2070*/  CALL.ABS.NOINC R10 ;  /* 0x000000000a007343 */ /* 0x002fea0003c00000 */
.L_x_1:
[----:B------:R-:W-:Y:S01]  /*2080*/  ISETP.GE.AND P0, PT, R16, 0x1f4, PT ;  /* 0x000001f41000780c */ /* 0x000fe20003f06270 */
[----:B------:R-:W-:Y:S01]  /*2090*/  BSSY.RECONVERGENT B0, `(.L_x_2) ;  /* 0x0000045000007945 */ /* 0x000fe20003800200 */
[----:B------:R-:W-:-:S05]  /*20a0*/  IADD3 R4, P1, PT, R4, 0x1, RZ ;  /* 0x0000000104047810 */ /* 0x000fca0007f3e0ff */
[----:B------:R-:W-:-:S06]  /*20b0*/  IMAD.X R5, RZ, RZ, R5, P1 ;  /* 0x000000ffff057224 */ /* 0x000fcc00008e0605 */
[----:B------:R-:W-:Y:S05]  /*20c0*/  @P0 BRA `(.L_x_3) ;  /* 0x0000000000d40947 */ /* 0x000fea0003800000 */
[----:B------:R-:W-:Y:S02]  /*20d0*/  IADD3 R0, PT, PT, -R16, 0x1f4, RZ ;  /* 0x000001f410007810 */ /* 0x000fe40007ffe1ff */
[----:B------:R-:W-:Y:S02]  /*20e0*/  PLOP3.LUT P0, PT, PT, PT, PT, 0x80, 0x8 ;  /* 0x000000000008781c */ /* 0x000fe40003f0f070 */
[----:B------:R-:W-:-:S13]  /*20f0*/  ISETP.GT.AND P1, PT, R0, 0xc, PT ;  /* 0x0000000c0000780c */ /* 0x000fda0003f24270 */
[----:B------:R-:W-:Y:S05]  /*2100*/  @!P1 BRA `(.L_x_4) ;  /* 0x00000000006c9947 */ /* 0x000fea0003800000 */
[----:B------:R-:W-:Y:S01]  /*2110*/  HFMA2 R2, -RZ, RZ, 0, 5.9604644775390625e-08 ;  /* 0x00000001ff027431 */ /* 0x000fe200000001ff */
[----:B------:R-:W-:Y:S01]  /*2120*/  BSSY.RECONVERGENT B1, `(.L_x_4) ;  /* 0x0000019000017945 */ /* 0x000fe20003800200 */
[----:B------:R-:W-:-:S13]  /*2130*/  PLOP3.LUT P0, PT, PT, PT, PT, 0x8, 0x80 ;  /* 0x000000000080781c */ /* 0x000fda0003f0e170 */
.L_x_5:
[----:B------:R-:W-:Y:S01]  /*2140*/  VIADD R16, R16, 0x10 ;  /* 0x0000001010107836 */ /* 0x000fe20000000000 */
[----:B------:R-:W-:Y:S01]  /*2150*/  IADD3 R0, P2, PT, R4, 0x10, RZ ;  /* 0x0000001004007810 */ /* 0x000fe20007f5e0ff */
[----:B------:R-:W-:Y:S03]  /*2160*/  ST.E.U8 desc[UR36][R4.64+-0x1], R2 ;  /* 0xffffff0204007985 */ /* 0x000fe6000c101124 */
[----:B------:R-:W-:Y:S01]  /*2170*/  ISETP.GE.AND P1, PT, R16, 0x1e8, PT ;  /* 0x000001e81000780c */ /* 0x000fe20003f26270 */
[----:B------:R-:W-:Y:S01]  /*2180*/  IMAD.X R3, RZ, RZ, R5, P2 ;  /* 0x000000ffff037224 */ /* 0x000fe200010e0605 */
[----:B------:R-:W-:Y:S04]  /*2190*/  ST.E.U8 desc[UR36][R4.64], R2 ;  /* 0x0000000204007985 */ /* 0x000fe8000c101124 */
        /* <DEDUP_REMOVED lines=13> */
[----:B------:R0:W-:Y:S02]  /*2270*/  ST.E.U8 desc[UR36][R4.64+0xe], R2 ;  /* 0x00000e0204007985 */ /* 0x0001e4000c101124 */
[----:B0-----:R-:W-:-:S02]  /*2280*/  IMAD.MOV.U32 R4, RZ, RZ, R0 ;  /* 0x000000ffff047224 */ /* 0x001fc400078e0000 */
[----:B------:R-:W-:Y:S01]  /*2290*/  IMAD.MOV.U32 R5, RZ, RZ, R3 ;  /* 0x000000ffff057224 */ /* 0x000fe200078e0003 */
[----:B------:R-:W-:Y:S06]  /*22a0*/  @!P1 BRA `(.L_x_5) ;  /* 0xfffffffc00a49947 */ /* 0x000fec000383ffff */
[----:B------:R-:W-:Y:S05]  /*22b0*/  BSYNC.RECONVERGENT B1 ;  /* 0x0000000000017941 */ /* 0x000fea0003800200 */
.L_x_4:
[----:B------:R-:W-:Y:S01]  /*22c0*/  IADD3 R0, PT, PT, -R16, 0x1f4, RZ ;  /* 0x000001f410007810 */ /* 0x000fe20007ffe1ff */
[----:B------:R-:W-:Y:S03]  /*22d0*/  BSSY.RECONVERGENT B1, `(.L_x_6) ;  /* 0x0000012000017945 */ /* 0x000fe60003800200 */
[----:B------:R-:W-:-:S13]  /*22e0*/  ISETP.GT.AND P1, PT, R0, 0x4, PT ;  /* 0x000000040000780c */ /* 0x000fda0003f24270 */
[----:B------:R-:W-:Y:S05]  /*22f0*/  @!P1 BRA `(.L_x_7) ;  /* 0x00000000003c9947 */ /* 0x000fea0003800000 */
[----:B------:R-:W-:Y:S01]  /*2300*/  IADD3 R0, P1, PT, R4, 0x8, RZ ;  /* 0x0000000804007810 */ /* 0x000fe20007f3e0ff */
[----:B------:R-:W-:Y:S01]  /*2310*/  VIADD R16, R16, 0x8 ;  /* 0x0000000810107836 */ /* 0x000fe20000000000 */
[----:B------:R-:W-:Y:S02]  /*2320*/  MOV R2, 0x1 ;  /* 0x0000000100027802 */ /* 0x000fe40000000f00 */
[----:B------:R-:W-:Y:S01]  /*2330*/  PLOP3.LUT P0, PT, PT, PT, PT, 0x8, 0x80 ;  /* 0x000000000080781c */ /* 0x000fe20003f0e170 */
[----:B------:R-:W-:Y:S02]  /*2340*/  IMAD.X R3, RZ, RZ, R5, P1 ;  /* 0x000000ffff037224 */ /* 0x000fe400008e0605 */
        /* <DEDUP_REMOVED lines=8> */
[----:B0-----:R-:W-:Y:S01]  /*23d0*/  IMAD.MOV.U32 R4, RZ, RZ, R0 ;  /* 0x000000ffff047224 */ /* 0x001fe200078e0000 */
[----:B------:R-:W-:-:S07]  /*23e0*/  MOV R5, R3 ;  /* 0x0000000300057202 */ /* 0x000fce0000000f00 */
.L_x_7:
[----:B------:R-:W-:Y:S05]  /*23f0*/  BSYNC.RECONVERGENT B1 ;  /* 0x0000000000017941 */ /* 0x000fea0003800200 */
.L_x_6:
[----:B------:R-:W-:-:S13]  /*2400*/  ISETP.NE.OR P0, PT, R16, 0x1f4, P0 ;  /* 0x000001f41000780c */ /* 0x000fda0000705670 */
[----:B------:R-:W-:Y:S05]  /*2410*/  @!P0 BRA `(.L_x_8) ;  /* 0x0000000000308947 */ /* 0x000fea0003800000 */
.L_x_3:
[----:B------:R-:W-:-:S07]  /*2420*/  IMAD.MOV.U32 R2, RZ, RZ, 0x1 ;  /* 0x00000001ff027424 */ /* 0x000fce00078e00ff */
.L_x_9:
[----:B------:R-:W-:Y:S01]  /*2430*/  VIADD R16, R16, 0x4 ;  /* 0x0000000410107836 */ /* 0x000fe20000000000 */
[----:B------:R-:W-:Y:S01]  /*2440*/  IADD3 R0, P1, PT, R4, 0x4, RZ ;  /* 0x0000000404007810 */ /* 0x000fe20007f3e0ff */
[----:B------:R-:W-:Y:S03]  /*2450*/  ST.E.U8 desc[UR36][R4.64+-0x1], R2 ;  /* 0xffffff0204007985 */ /* 0x000fe6000c101124 */
[----:B------:R-:W-:Y:S01]  /*2460*/  ISETP.NE.AND P0, PT, R16, 0x1f4, PT ;  /* 0x000001f41000780c */ /* 0x000fe20003f05270 */
[----:B------:R-:W-:Y:S01]  /*2470*/  IMAD.X R3, RZ, RZ, R5, P1 ;  /* 0x000000ffff037224 */ /* 0x000fe200008e0605 */
[----:B------:R-:W-:Y:S04]  /*2480*/  ST.E.U8 desc[UR36][R4.64], R2 ;  /* 0x0000000204007985 */ /* 0x000fe8000c101124 */
[----:B------:R-:W-:Y:S04]  /*2490*/  ST.E.U8 desc[UR36][R4.64+0x1], R2 ;  /* 0x0000010204007985 */ /* 0x000fe8000c101124 */
[----:B------:R0:W-:Y:S02]  /*24a0*/  ST.E.U8 desc[UR36][R4.64+0x2], R2 ;  /* 0x0000020204007985 */ /* 0x0001e4000c101124 */
[----:B0-----:R-:W-:Y:S01]  /*24b0*/  MOV R4, R0 ;  /* 0x0000000000047202 */ /* 0x001fe20000000f00 */
[----:B------:R-:W-:Y:S01]  /*24c0*/  IMAD.MOV.U32 R5, RZ, RZ, R3 ;  /* 0x000000ffff057224 */ /* 0x000fe200078e0003 */
[----:B------:R-:W-:Y:S06]  /*24d0*/  @P0 BRA `(.L_x_9) ;  /* 0xfffffffc00d40947 */ /* 0x000fec000383ffff */
.L_x_8:
[----:B------:R-:W-:Y:S05]  /*24e0*/  BSYNC.RECONVERGENT B0 ;  /* 0x0000000000007941 */ /* 0x000fea0003800200 */
.L_x_2:
[----:B------:R-:W-:Y:S01]  /*24f0*/  MOV R0, 0x0 ;  /* 0x0000000000007802 */ /* 0x000fe20000000f00 */
[----:B------:R-:W0:Y:S01]  /*2500*/  LDCU.64 UR4, c[0x4][0x10] ;  /* 0x01000200ff0477ac */ /* 0x000e220008000a00 */
[----:B------:R-:W-:Y:S02]  /*2510*/  CS2R R6, SRZ ;  /* 0x0000000000067805 */ /* 0x000fe4000001ff00 */
[----:B------:R1:W2:Y:S01]  /*2520*/  LDC.64 R2, c[0x4][R0] ;  /* 0x0100000000027b82 */ /* 0x0002a20000000a00 */
[----:B0-----:R-:W-:Y:S02]  /*2530*/  IMAD.U32 R4, RZ, RZ, UR4 ;  /* 0x00000004ff047e24 */ /* 0x001fe4000f8e00ff */
[----:B-1----:R-:W-:-:S07]  /*2540*/  IMAD.U32 R5, RZ, RZ, UR5 ;  /* 0x00000005ff057e24 */ /* 0x002fce000f8e00ff */
[----:B------:R-:W-:-:S07]  /*2550*/  LEPC R20, `(.L_x_10) ;  /* 0x000000001014794e */ /* 0x000fce0000000000 */
[----:B--2---:R-:W-:Y:S05]  /*2560*/  CALL.ABS.NOINC R2 ;  /* 0x0000000002007343 */ /* 0x004fea0003c00000 */
.L_x_10:
[----:B------:R-:W0:Y:S01]  /*2570*/  LDCU UR5, c[0x0][0x390] ;  /* 0x00007200ff0577ac */ /* 0x000e220008000800 */
[----:B------:R-:W-:Y:S01]  /*2580*/  HFMA2 R0, -RZ, RZ, 0, 5.9604644775390625e-08 ;  /* 0x00000001ff007431 */ /* 0x000fe200000001ff */
[----:B------:R-:W0:Y:S02]  /*2590*/  LDCU.64 UR6, c[0x0][0x398] ;  /* 0x00007300ff0677ac */ /* 0x000e240008000a00 */
[----:B0-----:R-:W-:-:S04]  /*25a0*/  UIADD3 UR4, UP0, UPT, UR5, UR6, URZ ;  /* 0x0000000605047290 */ /* 0x001fc8000ff1e0ff */
[----:B------:R-:W-:Y:S02]  /*25b0*/  ULEA.HI.X.SX32 UR5, UR5, UR7, 0x1, UP0 ;  /* 0x0000000705057291 */ /* 0x000fe400080f0eff */
[----:B------:R-:W-:-:S04]  /*25c0*/  IMAD.U32 R2, RZ, RZ, UR4 ;  /* 0x00000004ff027e24 */ /* 0x000fc8000f8e00ff */
[----:B------:R-:W-:-:S05]  /*25d0*/  IMAD.U32 R3, RZ, RZ, UR5 ;  /* 0x00000005ff037e24 */ /* 0x000fca000f8e00ff */
[----:B------:R-:W-:Y:S01]  /*25e0*/  STG.E.U8 desc[UR36][R2.64], R0 ;  /* 0x0000000002007986 */ /* 0x000fe2000c101124 */
[----:B------:R-:W-:Y:S05]  /*25f0*/  EXIT ;  /* 0x000000000000794d */ /* 0x000fea0003800000 */
.L_x_11:
[----:B------:R-:W-:-:S00]  /*2600*/  BRA `(.L_x_11) ;  /* 0xfffffffc00fc7947 */ /* 0x000fc0000383ffff */
[----:B------:R-:W-:-:S00]  /*2610*/  NOP ;  /* 0x0000000000007918 */ /* 0x000fc00000000000 */
        /* <DEDUP_REMOVED lines=14> */
.L_x_12:


//--------------------- .nv.global.init           --------------------------
	.section	.nv.global.init,"aw",@progbits
.nv.global.init:
	.type		$str,@object
	.size		$str,(.L_0 - $str)
$str:
        /*0000*/ 	.byte	0x54, 0x65, 0x73, 0x74, 0x0a, 0x00
.L_0:


//--------------------- .nv.shared.reserved.0     --------------------------
	.section	.nv.shared.reserved.0,"aw",@nobits
	.weak		__nv_reservedSMEM_offset_0_alias
	.size		__nv_reservedSMEM_offset_0_alias, 0, 64
	.other		__nv_reservedSMEM_offset_0_alias,@"STO_CUDA_RESERVED_SHARED STV_DEFAULT"
__nv_reservedSMEM_offset_0_alias:
	.zero		0
	.zero		64


//--------------------- .nv.constant0._Z8dijkstraILm500EEvRAT__AT__iiiiPb --------------------------
	.section	.nv.constant0._Z8dijkstraILm500EEvRAT__AT__iiiiPb,"a",@progbits
	.sectionflags	@""
	.align	4
.nv.constant0._Z8dijkstraILm500EEvRAT__AT__iiiiPb:
	.zero		928


//--------------------- SYMBOLS --------------------------

	.type		.nv.reservedSmem.offset0,@object
	.size		.nv.reservedSmem.offset0,0x4
	.type		vprintf,@function
	.type		malloc,@function
